//
// Generated by NVIDIA NVVM Compiler
//
// Compiler Build ID: CL-36424714
// Cuda compilation tools, release 13.0, V13.0.88
// Based on NVVM 20.0.0
//

.version 9.0
.target sm_100
.address_size 64

	// .globl	_ZN3cub18CUB_300001_SM_10006detail11EmptyKernelIvEEvv
.global .align 1 .b8 _ZN40_INTERNAL_3d83750d_4_k_cu_c7f277cb_293354cuda3std3__45__cpo5beginE[1];
.global .align 1 .b8 _ZN40_INTERNAL_3d83750d_4_k_cu_c7f277cb_293354cuda3std3__45__cpo3endE[1];
.global .align 1 .b8 _ZN40_INTERNAL_3d83750d_4_k_cu_c7f277cb_293354cuda3std3__45__cpo6cbeginE[1];
.global .align 1 .b8 _ZN40_INTERNAL_3d83750d_4_k_cu_c7f277cb_293354cuda3std3__45__cpo4cendE[1];
.global .align 1 .b8 _ZN40_INTERNAL_3d83750d_4_k_cu_c7f277cb_293354cuda3std3__45__cpo6rbeginE[1];
.global .align 1 .b8 _ZN40_INTERNAL_3d83750d_4_k_cu_c7f277cb_293354cuda3std3__45__cpo4rendE[1];
.global .align 1 .b8 _ZN40_INTERNAL_3d83750d_4_k_cu_c7f277cb_293354cuda3std3__45__cpo7crbeginE[1];
.global .align 1 .b8 _ZN40_INTERNAL_3d83750d_4_k_cu_c7f277cb_293354cuda3std3__45__cpo5crendE[1];
.global .align 1 .b8 _ZN40_INTERNAL_3d83750d_4_k_cu_c7f277cb_293354cuda3std3__442_GLOBAL__N__3d83750d_4_k_cu_c7f277cb_293356ignoreE[1];
.global .align 1 .b8 _ZN40_INTERNAL_3d83750d_4_k_cu_c7f277cb_293354cuda3std3__419piecewise_constructE[1];
.global .align 1 .b8 _ZN40_INTERNAL_3d83750d_4_k_cu_c7f277cb_293354cuda3std3__48in_placeE[1];
.global .align 1 .b8 _ZN40_INTERNAL_3d83750d_4_k_cu_c7f277cb_293354cuda3std3__420unreachable_sentinelE[1];
.global .align 1 .b8 _ZN40_INTERNAL_3d83750d_4_k_cu_c7f277cb_293354cuda3std3__47nulloptE[1];
.global .align 1 .b8 _ZN40_INTERNAL_3d83750d_4_k_cu_c7f277cb_293354cuda3std3__48unexpectE[1];
.global .align 1 .b8 _ZN40_INTERNAL_3d83750d_4_k_cu_c7f277cb_293354cuda3std6ranges3__45__cpo4swapE[1];
.global .align 1 .b8 _ZN40_INTERNAL_3d83750d_4_k_cu_c7f277cb_293354cuda3std6ranges3__45__cpo9iter_moveE[1];
.global .align 1 .b8 _ZN40_INTERNAL_3d83750d_4_k_cu_c7f277cb_293354cuda3std6ranges3__45__cpo5beginE[1];
.global .align 1 .b8 _ZN40_INTERNAL_3d83750d_4_k_cu_c7f277cb_293354cuda3std6ranges3__45__cpo3endE[1];
.global .align 1 .b8 _ZN40_INTERNAL_3d83750d_4_k_cu_c7f277cb_293354cuda3std6ranges3__45__cpo6cbeginE[1];
.global .align 1 .b8 _ZN40_INTERNAL_3d83750d_4_k_cu_c7f277cb_293354cuda3std6ranges3__45__cpo4cendE[1];
.global .align 1 .b8 _ZN40_INTERNAL_3d83750d_4_k_cu_c7f277cb_293354cuda3std6ranges3__45__cpo7advanceE[1];
.global .align 1 .b8 _ZN40_INTERNAL_3d83750d_4_k_cu_c7f277cb_293354cuda3std6ranges3__45__cpo9iter_swapE[1];
.global .align 1 .b8 _ZN40_INTERNAL_3d83750d_4_k_cu_c7f277cb_293354cuda3std6ranges3__45__cpo4nextE[1];
.global .align 1 .b8 _ZN40_INTERNAL_3d83750d_4_k_cu_c7f277cb_293354cuda3std6ranges3__45__cpo4prevE[1];
.global .align 1 .b8 _ZN40_INTERNAL_3d83750d_4_k_cu_c7f277cb_293354cuda3std6ranges3__45__cpo4dataE[1];
.global .align 1 .b8 _ZN40_INTERNAL_3d83750d_4_k_cu_c7f277cb_293354cuda3std6ranges3__45__cpo5cdataE[1];
.global .align 1 .b8 _ZN40_INTERNAL_3d83750d_4_k_cu_c7f277cb_293354cuda3std6ranges3__45__cpo4sizeE[1];
.global .align 1 .b8 _ZN40_INTERNAL_3d83750d_4_k_cu_c7f277cb_293354cuda3std6ranges3__45__cpo5ssizeE[1];
.global .align 1 .b8 _ZN40_INTERNAL_3d83750d_4_k_cu_c7f277cb_293354cuda3std6ranges3__45__cpo8distanceE[1];
.global .align 1 .b8 _ZN40_INTERNAL_3d83750d_4_k_cu_c7f277cb_293356thrust24THRUST_300001_SM_1000_NS8cuda_cub3parE[1];
.global .align 1 .b8 _ZN40_INTERNAL_3d83750d_4_k_cu_c7f277cb_293356thrust24THRUST_300001_SM_1000_NS8cuda_cub10par_nosyncE[1];
.global .align 1 .b8 _ZN40_INTERNAL_3d83750d_4_k_cu_c7f277cb_293356thrust24THRUST_300001_SM_1000_NS6system6detail10sequential3seqE[1];
.global .align 1 .b8 _ZN40_INTERNAL_3d83750d_4_k_cu_c7f277cb_293356thrust24THRUST_300001_SM_1000_NS12placeholders2_1E[1];
.global .align 1 .b8 _ZN40_INTERNAL_3d83750d_4_k_cu_c7f277cb_293356thrust24THRUST_300001_SM_1000_NS12placeholders2_2E[1];
.global .align 1 .b8 _ZN40_INTERNAL_3d83750d_4_k_cu_c7f277cb_293356thrust24THRUST_300001_SM_1000_NS12placeholders2_3E[1];
.global .align 1 .b8 _ZN40_INTERNAL_3d83750d_4_k_cu_c7f277cb_293356thrust24THRUST_300001_SM_1000_NS12placeholders2_4E[1];
.global .align 1 .b8 _ZN40_INTERNAL_3d83750d_4_k_cu_c7f277cb_293356thrust24THRUST_300001_SM_1000_NS12placeholders2_5E[1];
.global .align 1 .b8 _ZN40_INTERNAL_3d83750d_4_k_cu_c7f277cb_293356thrust24THRUST_300001_SM_1000_NS12placeholders2_6E[1];
.global .align 1 .b8 _ZN40_INTERNAL_3d83750d_4_k_cu_c7f277cb_293356thrust24THRUST_300001_SM_1000_NS12placeholders2_7E[1];
.global .align 1 .b8 _ZN40_INTERNAL_3d83750d_4_k_cu_c7f277cb_293356thrust24THRUST_300001_SM_1000_NS12placeholders2_8E[1];
.global .align 1 .b8 _ZN40_INTERNAL_3d83750d_4_k_cu_c7f277cb_293356thrust24THRUST_300001_SM_1000_NS12placeholders2_9E[1];
.global .align 1 .b8 _ZN40_INTERNAL_3d83750d_4_k_cu_c7f277cb_293356thrust24THRUST_300001_SM_1000_NS12placeholders3_10E[1];
.global .align 1 .b8 _ZN40_INTERNAL_3d83750d_4_k_cu_c7f277cb_293356thrust24THRUST_300001_SM_1000_NS3seqE[1];

.visible .entry _ZN3cub18CUB_300001_SM_10006detail11EmptyKernelIvEEvv()
{


	ret;

}


// ===== COMPILED SASS (sm_100) =====

	.target	sm_100

	.elftype	@"ET_EXEC"


//--------------------- .note.nv.tkinfo           --------------------------
	.section	.note.nv.tkinfo,"",@"SHT_NOTE"
	.sectionflags	@"SHF_NOTE_NV_TKINFO"
	.tkinfo
        /*0018*/ 	.word	0x00000002
        /*0030*/ 	.string	""
        /*0030*/ 	.string	"ptxas"
        /*0030*/ 	.string	"Cuda compilation tools, release 13.0, V13.0.88"
        /*0030*/ 	.string	"Build cuda_13.0.r13.0/compiler.36424714_0"
        /*0030*/ 	.string	"-arch sm_100 -m 64 "



//--------------------- .note.nv.cuinfo           --------------------------
	.section	.note.nv.cuinfo,"",@"SHT_NOTE"
	.sectionflags	@"SHF_NOTE_NV_CUINFO"
        /*0018*/ 	.short	0x0002
        /*001a*/ 	.short	0x0064
        /*001c*/ 	.short	0x0082
	.zero		2


//--------------------- .nv.info                  --------------------------
	.section	.nv.info,"",@"SHT_CUDA_INFO"
	.align	4


	//----- nvinfo : EIATTR_REGCOUNT
	.align		4
        /*0000*/ 	.byte	0x04, 0x2f
        /*0002*/ 	.short	(.L_44 - .L_43)
	.align		4
.L_43:
        /*0004*/ 	.word	index@(_ZN3cub18CUB_300001_SM_10006detail11EmptyKernelIvEEvv)
        /*0008*/ 	.word	0x00000004


	//----- nvinfo : EIATTR_FRAME_SIZE
	.align		4
.L_44:
        /*000c*/ 	.byte	0x04, 0x11
        /*000e*/ 	.short	(.L_46 - .L_45)
	.align		4
.L_45:
        /*0010*/ 	.word	index@(_ZN3cub18CUB_300001_SM_10006detail11EmptyKernelIvEEvv)
        /*0014*/ 	.word	0x00000000


	//----- nvinfo : EIATTR_MIN_STACK_SIZE
	.align		4
.L_46:
        /*0018*/ 	.byte	0x04, 0x12
        /*001a*/ 	.short	(.L_48 - .L_47)
	.align		4
.L_47:
        /*001c*/ 	.word	index@(_ZN3cub18CUB_300001_SM_10006detail11EmptyKernelIvEEvv)
        /*0020*/ 	.word	0x00000000
.L_48:


//--------------------- .nv.compat                --------------------------
	.section	.nv.compat,"",@"SHT_CUDA_COMPAT_INFO"
	.align	4
        /*0000*/ 	.byte	0x02, 0x09, 0x00, 0x00, 0x02, 0x02, 0x01, 0x00, 0x02, 0x05, 0x05, 0x00, 0x03, 0x07, 0x01, 0x01
        /*0010*/ 	.byte	0x02, 0x03, 0x00, 0x00, 0x02, 0x06, 0x01, 0x00, 0x04, 0x0b, 0x08, 0x00, 0x09, 0x00, 0x00, 0x00
        /*0020*/ 	.byte	0x00, 0x00, 0x00, 0x00


//--------------------- .nv.info._ZN3cub18CUB_300001_SM_10006detail11EmptyKernelIvEEvv --------------------------
	.section	.nv.info._ZN3cub18CUB_300001_SM_10006detail11EmptyKernelIvEEvv,"",@"SHT_CUDA_INFO"
	.sectionflags	@""
	.align	4


	//----- nvinfo : EIATTR_CUDA_API_VERSION
	.align		4
        /*0000*/ 	.byte	0x04, 0x37
        /*0002*/ 	.short	(.L_50 - .L_49)
.L_49:
        /*0004*/ 	.word	0x00000082


	//----- nvinfo : EIATTR_SPARSE_MMA_MASK
	.align		4
.L_50:
        /*0008*/ 	.byte	0x03, 0x50
        /*000a*/ 	.short	0x0000


	//----- nvinfo : EIATTR_MAXREG_COUNT
	.align		4
        /*000c*/ 	.byte	0x03, 0x1b
        /*000e*/ 	.short	0x00ff


	//----- nvinfo : EIATTR_MERCURY_ISA_VERSION
	.align		4
        /*0010*/ 	.byte	0x03, 0x5f
        /*0012*/ 	.short	0x0101


	//----- nvinfo : EIATTR_VRC_CTA_INIT_COUNT
	.align		4
        /*0014*/ 	.byte	0x02, 0x4a
	.zero		1
	.zero		1


	//----- nvinfo : EIATTR_EXIT_INSTR_OFFSETS
	.align		4
        /*0018*/ 	.byte	0x04, 0x1c
        /*001a*/ 	.short	(.L_52 - .L_51)


	//   ....[0]....
.L_51:
        /*001c*/ 	.word	0x00000010


	//----- nvinfo : EIATTR_SW_WAR
	.align		4
.L_52:
        /*0020*/ 	.byte	0x04, 0x36
        /*0022*/ 	.short	(.L_54 - .L_53)
.L_53:
        /*0024*/ 	.word	0x00000008
.L_54:


//--------------------- .nv.callgraph             --------------------------
	.section	.nv.callgraph,"",@"SHT_CUDA_CALLGRAPH"
	.align	4
	.sectionentsize	8
	.align		4
        /*0000*/ 	.word	0x00000000
	.align		4
        /*0004*/ 	.word	0xffffffff
	.align		4
        /*0008*/ 	.word	0x00000000
	.align		4
        /*000c*/ 	.word	0xfffffffe
	.align		4
        /*0010*/ 	.word	0x00000000
	.align		4
        /*0014*/ 	.word	0xfffffffd
	.align		4
        /*0018*/ 	.word	0x00000000
	.align		4
        /*001c*/ 	.word	0xfffffffc


//--------------------- .nv.constant4             --------------------------
	.section	.nv.constant4,"a",@progbits
	.align	8
	.align		8
.nv.constant4:
        /*0000*/ 	.dword	_ZN40_INTERNAL_3d83750d_4_k_cu_c7f277cb_297284cuda3std3__45__cpo5beginE
	.align		8
        /*0008*/ 	.dword	_ZN40_INTERNAL_3d83750d_4_k_cu_c7f277cb_297284cuda3std3__45__cpo3endE
	.align		8
        /*0010*/ 	.dword	_ZN40_INTERNAL_3d83750d_4_k_cu_c7f277cb_297284cuda3std3__45__cpo6cbeginE
	.align		8
        /*0018*/ 	.dword	_ZN40_INTERNAL_3d83750d_4_k_cu_c7f277cb_297284cuda3std3__45__cpo4cendE
	.align		8
        /*0020*/ 	.dword	_ZN40_INTERNAL_3d83750d_4_k_cu_c7f277cb_297284cuda3std3__45__cpo6rbeginE
	.align		8
        /*0028*/ 	.dword	_ZN40_INTERNAL_3d83750d_4_k_cu_c7f277cb_297284cuda3std3__45__cpo4rendE
	.align		8
        /*0030*/ 	.dword	_ZN40_INTERNAL_3d83750d_4_k_cu_c7f277cb_297284cuda3std3__45__cpo7crbeginE
	.align		8
        /*0038*/ 	.dword	_ZN40_INTERNAL_3d83750d_4_k_cu_c7f277cb_297284cuda3std3__45__cpo5crendE
	.align		8
        /*0040*/ 	.dword	_ZN40_INTERNAL_3d83750d_4_k_cu_c7f277cb_297284cuda3std3__442_GLOBAL__N__3d83750d_4_k_cu_c7f277cb_297286ignoreE
	.align		8
        /*0048*/ 	.dword	_ZN40_INTERNAL_3d83750d_4_k_cu_c7f277cb_297284cuda3std3__419piecewise_constructE
	.align		8
        /*0050*/ 	.dword	_ZN40_INTERNAL_3d83750d_4_k_cu_c7f277cb_297284cuda3std3__48in_placeE
	.align		8
        /*0058*/ 	.dword	_ZN40_INTERNAL_3d83750d_4_k_cu_c7f277cb_297284cuda3std3__420unreachable_sentinelE
	.align		8
        /*0060*/ 	.dword	_ZN40_INTERNAL_3d83750d_4_k_cu_c7f277cb_297284cuda3std3__47nulloptE
	.align		8
        /*0068*/ 	.dword	_ZN40_INTERNAL_3d83750d_4_k_cu_c7f277cb_297284cuda3std3__48unexpectE
	.align		8
        /*0070*/ 	.dword	_ZN40_INTERNAL_3d83750d_4_k_cu_c7f277cb_297284cuda3std6ranges3__45__cpo4swapE
	.align		8
        /*0078*/ 	.dword	_ZN40_INTERNAL_3d83750d_4_k_cu_c7f277cb_297284cuda3std6ranges3__45__cpo9iter_moveE
	.align		8
        /*0080*/ 	.dword	_ZN40_INTERNAL_3d83750d_4_k_cu_c7f277cb_297284cuda3std6ranges3__45__cpo5beginE
	.align		8
        /*0088*/ 	.dword	_ZN40_INTERNAL_3d83750d_4_k_cu_c7f277cb_297284cuda3std6ranges3__45__cpo3endE
	.align		8
        /*0090*/ 	.dword	_ZN40_INTERNAL_3d83750d_4_k_cu_c7f277cb_297284cuda3std6ranges3__45__cpo6cbeginE
	.align		8
        /*0098*/ 	.dword	_ZN40_INTERNAL_3d83750d_4_k_cu_c7f277cb_297284cuda3std6ranges3__45__cpo4cendE
	.align		8
        /*00a0*/ 	.dword	_ZN40_INTERNAL_3d83750d_4_k_cu_c7f277cb_297284cuda3std6ranges3__45__cpo7advanceE
	.align		8
        /*00a8*/ 	.dword	_ZN40_INTERNAL_3d83750d_4_k_cu_c7f277cb_297284cuda3std6ranges3__45__cpo9iter_swapE
	.align		8
        /*00b0*/ 	.dword	_ZN40_INTERNAL_3d83750d_4_k_cu_c7f277cb_297284cuda3std6ranges3__45__cpo4nextE
	.align		8
        /*00b8*/ 	.dword	_ZN40_INTERNAL_3d83750d_4_k_cu_c7f277cb_297284cuda3std6ranges3__45__cpo4prevE
	.align		8
        /*00c0*/ 	.dword	_ZN40_INTERNAL_3d83750d_4_k_cu_c7f277cb_297284cuda3std6ranges3__45__cpo4dataE
	.align		8
        /*00c8*/ 	.dword	_ZN40_INTERNAL_3d83750d_4_k_cu_c7f277cb_297284cuda3std6ranges3__45__cpo5cdataE
	.align		8
        /*00d0*/ 	.dword	_ZN40_INTERNAL_3d83750d_4_k_cu_c7f277cb_297284cuda3std6ranges3__45__cpo4sizeE
	.align		8
        /*00d8*/ 	.dword	_ZN40_INTERNAL_3d83750d_4_k_cu_c7f277cb_297284cuda3std6ranges3__45__cpo5ssizeE
	.align		8
        /*00e0*/ 	.dword	_ZN40_INTERNAL_3d83750d_4_k_cu_c7f277cb_297284cuda3std6ranges3__45__cpo8distanceE
	.align		8
        /*00e8*/ 	.dword	_ZN40_INTERNAL_3d83750d_4_k_cu_c7f277cb_297286thrust24THRUST_300001_SM_1000_NS8cuda_cub3parE
	.align		8
        /*00f0*/ 	.dword	_ZN40_INTERNAL_3d83750d_4_k_cu_c7f277cb_297286thrust24THRUST_300001_SM_1000_NS8cuda_cub10par_nosyncE
	.align		8
        /*00f8*/ 	.dword	_ZN40_INTERNAL_3d83750d_4_k_cu_c7f277cb_297286thrust24THRUST_300001_SM_1000_NS6system6detail10sequential3seqE
	.align		8
        /*0100*/ 	.dword	_ZN40_INTERNAL_3d83750d_4_k_cu_c7f277cb_297286thrust24THRUST_300001_SM_1000_NS12placeholders2_1E
	.align		8
        /*0108*/ 	.dword	_ZN40_INTERNAL_3d83750d_4_k_cu_c7f277cb_297286thrust24THRUST_300001_SM_1000_NS12placeholders2_2E
	.align		8
        /*0110*/ 	.dword	_ZN40_INTERNAL_3d83750d_4_k_cu_c7f277cb_297286thrust24THRUST_300001_SM_1000_NS12placeholders2_3E
	.align		8
        /*0118*/ 	.dword	_ZN40_INTERNAL_3d83750d_4_k_cu_c7f277cb_297286thrust24THRUST_300001_SM_1000_NS12placeholders2_4E
	.align		8
        /*0120*/ 	.dword	_ZN40_INTERNAL_3d83750d_4_k_cu_c7f277cb_297286thrust24THRUST_300001_SM_1000_NS12placeholders2_5E
	.align		8
        /*0128*/ 	.dword	_ZN40_INTERNAL_3d83750d_4_k_cu_c7f277cb_297286thrust24THRUST_300001_SM_1000_NS12placeholders2_6E
	.align		8
        /*0130*/ 	.dword	_ZN40_INTERNAL_3d83750d_4_k_cu_c7f277cb_297286thrust24THRUST_300001_SM_1000_NS12placeholders2_7E
	.align		8
        /*0138*/ 	.dword	_ZN40_INTERNAL_3d83750d_4_k_cu_c7f277cb_297286thrust24THRUST_300001_SM_1000_NS12placeholders2_8E
	.align		8
        /*0140*/ 	.dword	_ZN40_INTERNAL_3d83750d_4_k_cu_c7f277cb_297286thrust24THRUST_300001_SM_1000_NS12placeholders2_9E
	.align		8
        /*0148*/ 	.dword	_ZN40_INTERNAL_3d83750d_4_k_cu_c7f277cb_297286thrust24THRUST_300001_SM_1000_NS12placeholders3_10E
	.align		8
        /*0150*/ 	.dword	_ZN40_INTERNAL_3d83750d_4_k_cu_c7f277cb_297286thrust24THRUST_300001_SM_1000_NS3seqE


//--------------------- .text._ZN3cub18CUB_300001_SM_10006detail11EmptyKernelIvEEvv --------------------------
	.section	.text._ZN3cub18CUB_300001_SM_10006detail11EmptyKernelIvEEvv,"ax",@progbits
	.align	128
        .global         _ZN3cub18CUB_300001_SM_10006detail11EmptyKernelIvEEvv
        .type           _ZN3cub18CUB_300001_SM_10006detail11EmptyKernelIvEEvv,@function
        .size           _ZN3cub18CUB_300001_SM_10006detail11EmptyKernelIvEEvv,(.L_x_1 - _ZN3cub18CUB_300001_SM_10006detail11EmptyKernelIvEEvv)
        .other          _ZN3cub18CUB_300001_SM_10006detail11EmptyKernelIvEEvv,@"STO_CUDA_ENTRY STV_DEFAULT"
_ZN3cub18CUB_300001_SM_10006detail11EmptyKernelIvEEvv:
.text._ZN3cub18CUB_300001_SM_10006detail11EmptyKernelIvEEvv:
[----:B------:R-:W-:Y:S01]  /*0000*/  LDC R1, c[0x0][0x37c] ;  /* 0x0000df00ff017b82 */ /* 0x000fe20000000800 */
[----:B------:R-:W-:Y:S05]  /*0010*/  EXIT ;  /* 0x000000000000794d */ /* 0x000fea0003800000 */
.L_x_0:
[----:B------:R-:W-:-:S00]  /*0020*/  BRA `(.L_x_0) ;  /* 0xfffffffc00fc7947 */ /* 0x000fc0000383ffff */
[----:B------:R-:W-:-:S00]  /*0030*/  NOP ;  /* 0x0000000000007918 */ /* 0x000fc00000000000 */
        /* <DEDUP_REMOVED lines=12> */
.L_x_1:


//--------------------- .nv.shared.reserved.0     --------------------------
	.section	.nv.shared.reserved.0,"aw",@nobits
	.weak		__nv_reservedSMEM_offset_0_alias
	.size		__nv_reservedSMEM_offset_0_alias, 0, 64
	.other		__nv_reservedSMEM_offset_0_alias,@"STO_CUDA_RESERVED_SHARED STV_DEFAULT"
__nv_reservedSMEM_offset_0_alias:
	.zero		0
	.zero		64


//--------------------- .nv.global                --------------------------
	.section	.nv.global,"aw",@nobits
.nv.global:
	.type		_ZN40_INTERNAL_3d83750d_4_k_cu_c7f277cb_297286thrust24THRUST_300001_SM_1000_NS3seqE,@object
	.size		_ZN40_INTERNAL_3d83750d_4_k_cu_c7f277cb_297286thrust24THRUST_300001_SM_1000_NS3seqE,(_ZN40_INTERNAL_3d83750d_4_k_cu_c7f277cb_297284cuda3std3__48in_placeE - _ZN40_INTERNAL_3d83750d_4_k_cu_c7f277cb_297286thrust24THRUST_300001_SM_1000_NS3seqE)
_ZN40_INTERNAL_3d83750d_4_k_cu_c7f277cb_297286thrust24THRUST_300001_SM_1000_NS3seqE:
	.zero		1
	.type		_ZN40_INTERNAL_3d83750d_4_k_cu_c7f277cb_297284cuda3std3__48in_placeE,@object
	.size		_ZN40_INTERNAL_3d83750d_4_k_cu_c7f277cb_297284cuda3std3__48in_placeE,(_ZN40_INTERNAL_3d83750d_4_k_cu_c7f277cb_297284cuda3std6ranges3__45__cpo4sizeE - _ZN40_INTERNAL_3d83750d_4_k_cu_c7f277cb_297284cuda3std3__48in_placeE)
_ZN40_INTERNAL_3d83750d_4_k_cu_c7f277cb_297284cuda3std3__48in_placeE:
	.zero		1
	.type		_ZN40_INTERNAL_3d83750d_4_k_cu_c7f277cb_297284cuda3std6ranges3__45__cpo4sizeE,@object
	.size		_ZN40_INTERNAL_3d83750d_4_k_cu_c7f277cb_297284cuda3std6ranges3__45__cpo4sizeE,(_ZN40_INTERNAL_3d83750d_4_k_cu_c7f277cb_297286thrust24THRUST_300001_SM_1000_NS12placeholders2_3E - _ZN40_INTERNAL_3d83750d_4_k_cu_c7f277cb_297284cuda3std6ranges3__45__cpo4sizeE)
_ZN40_INTERNAL_3d83750d_4_k_cu_c7f277cb_297284cuda3std6ranges3__45__cpo4sizeE:
	.zero		1
	.type		_ZN40_INTERNAL_3d83750d_4_k_cu_c7f277cb_297286thrust24THRUST_300001_SM_1000_NS12placeholders2_3E,@object
	.size		_ZN40_INTERNAL_3d83750d_4_k_cu_c7f277cb_297286thrust24THRUST_300001_SM_1000_NS12placeholders2_3E,(_ZN40_INTERNAL_3d83750d_4_k_cu_c7f277cb_297284cuda3std3__45__cpo6cbeginE - _ZN40_INTERNAL_3d83750d_4_k_cu_c7f277cb_297286thrust24THRUST_300001_SM_1000_NS12placeholders2_3E)
_ZN40_INTERNAL_3d83750d_4_k_cu_c7f277cb_297286thrust24THRUST_300001_SM_1000_NS12placeholders2_3E:
	.zero		1
	.type		_ZN40_INTERNAL_3d83750d_4_k_cu_c7f277cb_297284cuda3std3__45__cpo6cbeginE,@object
	.size		_ZN40_INTERNAL_3d83750d_4_k_cu_c7f277cb_297284cuda3std3__45__cpo6cbeginE,(_ZN40_INTERNAL_3d83750d_4_k_cu_c7f277cb_297284cuda3std6ranges3__45__cpo6cbeginE - _ZN40_INTERNAL_3d83750d_4_k_cu_c7f277cb_297284cuda3std3__45__cpo6cbeginE)
_ZN40_INTERNAL_3d83750d_4_k_cu_c7f277cb_297284cuda3std3__45__cpo6cbeginE:
	.zero		1
	.type		_ZN40_INTERNAL_3d83750d_4_k_cu_c7f277cb_297284cuda3std6ranges3__45__cpo6cbeginE,@object
	.size		_ZN40_INTERNAL_3d83750d_4_k_cu_c7f277cb_297284cuda3std6ranges3__45__cpo6cbeginE,(_ZN40_INTERNAL_3d83750d_4_k_cu_c7f277cb_297286thrust24THRUST_300001_SM_1000_NS12placeholders2_7E - _ZN40_INTERNAL_3d83750d_4_k_cu_c7f277cb_297284cuda3std6ranges3__45__cpo6cbeginE)
_ZN40_INTERNAL_3d83750d_4_k_cu_c7f277cb_297284cuda3std6ranges3__45__cpo6cbeginE:
	.zero		1
	.type		_ZN40_INTERNAL_3d83750d_4_k_cu_c7f277cb_297286thrust24THRUST_300001_SM_1000_NS12placeholders2_7E,@object
	.size		_ZN40_INTERNAL_3d83750d_4_k_cu_c7f277cb_297286thrust24THRUST_300001_SM_1000_NS12placeholders2_7E,(_ZN40_INTERNAL_3d83750d_4_k_cu_c7f277cb_297284cuda3std3__45__cpo7crbeginE - _ZN40_INTERNAL_3d83750d_4_k_cu_c7f277cb_297286thrust24THRUST_300001_SM_1000_NS12placeholders2_7E)
_ZN40_INTERNAL_3d83750d_4_k_cu_c7f277cb_297286thrust24THRUST_300001_SM_1000_NS12placeholders2_7E:
	.zero		1
	.type		_ZN40_INTERNAL_3d83750d_4_k_cu_c7f277cb_297284cuda3std3__45__cpo7crbeginE,@object
	.size		_ZN40_INTERNAL_3d83750d_4_k_cu_c7f277cb_297284cuda3std3__45__cpo7crbeginE,(_ZN40_INTERNAL_3d83750d_4_k_cu_c7f277cb_297284cuda3std6ranges3__45__cpo4nextE - _ZN40_INTERNAL_3d83750d_4_k_cu_c7f277cb_297284cuda3std3__45__cpo7crbeginE)
_ZN40_INTERNAL_3d83750d_4_k_cu_c7f277cb_297284cuda3std3__45__cpo7crbeginE:
	.zero		1
	.type		_ZN40_INTERNAL_3d83750d_4_k_cu_c7f277cb_297284cuda3std6ranges3__45__cpo4nextE,@object
	.size		_ZN40_INTERNAL_3d83750d_4_k_cu_c7f277cb_297284cuda3std6ranges3__45__cpo4nextE,(_ZN40_INTERNAL_3d83750d_4_k_cu_c7f277cb_297284cuda3std6ranges3__45__cpo4swapE - _ZN40_INTERNAL_3d83750d_4_k_cu_c7f277cb_297284cuda3std6ranges3__45__cpo4nextE)
_ZN40_INTERNAL_3d83750d_4_k_cu_c7f277cb_297284cuda3std6ranges3__45__cpo4nextE:
	.zero		1
	.type		_ZN40_INTERNAL_3d83750d_4_k_cu_c7f277cb_297284cuda3std6ranges3__45__cpo4swapE,@object
	.size		_ZN40_INTERNAL_3d83750d_4_k_cu_c7f277cb_297284cuda3std6ranges3__45__cpo4swapE,(_ZN40_INTERNAL_3d83750d_4_k_cu_c7f277cb_297286thrust24THRUST_300001_SM_1000_NS8cuda_cub10par_nosyncE - _ZN40_INTERNAL_3d83750d_4_k_cu_c7f277cb_297284cuda3std6ranges3__45__cpo4swapE)
_ZN40_INTERNAL_3d83750d_4_k_cu_c7f277cb_297284cuda3std6ranges3__45__cpo4swapE:
	.zero		1
	.type		_ZN40_INTERNAL_3d83750d_4_k_cu_c7f277cb_297286thrust24THRUST_300001_SM_1000_NS8cuda_cub10par_nosyncE,@object
	.size		_ZN40_INTERNAL_3d83750d_4_k_cu_c7f277cb_297286thrust24THRUST_300001_SM_1000_NS8cuda_cub10par_nosyncE,(_ZN40_INTERNAL_3d83750d_4_k_cu_c7f277cb_297286thrust24THRUST_300001_SM_1000_NS12placeholders2_9E - _ZN40_INTERNAL_3d83750d_4_k_cu_c7f277cb_297286thrust24THRUST_300001_SM_1000_NS8cuda_cub10par_nosyncE)
_ZN40_INTERNAL_3d83750d_4_k_cu_c7f277cb_297286thrust24THRUST_300001_SM_1000_NS8cuda_cub10par_nosyncE:
	.zero		1
	.type		_ZN40_INTERNAL_3d83750d_4_k_cu_c7f277cb_297286thrust24THRUST_300001_SM_1000_NS12placeholders2_9E,@object
	.size		_ZN40_INTERNAL_3d83750d_4_k_cu_c7f277cb_297286thrust24THRUST_300001_SM_1000_NS12placeholders2_9E,(_ZN40_INTERNAL_3d83750d_4_k_cu_c7f277cb_297284cuda3std3__442_GLOBAL__N__3d83750d_4_k_cu_c7f277cb_297286ignoreE - _ZN40_INTERNAL_3d83750d_4_k_cu_c7f277cb_297286thrust24THRUST_300001_SM_1000_NS12placeholders2_9E)
_ZN40_INTERNAL_3d83750d_4_k_cu_c7f277cb_297286thrust24THRUST_300001_SM_1000_NS12placeholders2_9E:
	.zero		1
	.type		_ZN40_INTERNAL_3d83750d_4_k_cu_c7f277cb_297284cuda3std3__442_GLOBAL__N__3d83750d_4_k_cu_c7f277cb_297286ignoreE,@object
	.size		_ZN40_INTERNAL_3d83750d_4_k_cu_c7f277cb_297284cuda3std3__442_GLOBAL__N__3d83750d_4_k_cu_c7f277cb_297286ignoreE,(_ZN40_INTERNAL_3d83750d_4_k_cu_c7f277cb_297284cuda3std6ranges3__45__cpo4dataE - _ZN40_INTERNAL_3d83750d_4_k_cu_c7f277cb_297284cuda3std3__442_GLOBAL__N__3d83750d_4_k_cu_c7f277cb_297286ignoreE)
_ZN40_INTERNAL_3d83750d_4_k_cu_c7f277cb_297284cuda3std3__442_GLOBAL__N__3d83750d_4_k_cu_c7f277cb_297286ignoreE:
	.zero		1
	.type		_ZN40_INTERNAL_3d83750d_4_k_cu_c7f277cb_297284cuda3std6ranges3__45__cpo4dataE,@object
	.size		_ZN40_INTERNAL_3d83750d_4_k_cu_c7f277cb_297284cuda3std6ranges3__45__cpo4dataE,(_ZN40_INTERNAL_3d83750d_4_k_cu_c7f277cb_297286thrust24THRUST_300001_SM_1000_NS12placeholders2_1E - _ZN40_INTERNAL_3d83750d_4_k_cu_c7f277cb_297284cuda3std6ranges3__45__cpo4dataE)
_ZN40_INTERNAL_3d83750d_4_k_cu_c7f277cb_297284cuda3std6ranges3__45__cpo4dataE:
	.zero		1
	.type		_ZN40_INTERNAL_3d83750d_4_k_cu_c7f277cb_297286thrust24THRUST_300001_SM_1000_NS12placeholders2_1E,@object
	.size		_ZN40_INTERNAL_3d83750d_4_k_cu_c7f277cb_297286thrust24THRUST_300001_SM_1000_NS12placeholders2_1E,(_ZN40_INTERNAL_3d83750d_4_k_cu_c7f277cb_297284cuda3std3__45__cpo5beginE - _ZN40_INTERNAL_3d83750d_4_k_cu_c7f277cb_297286thrust24THRUST_300001_SM_1000_NS12placeholders2_1E)
_ZN40_INTERNAL_3d83750d_4_k_cu_c7f277cb_297286thrust24THRUST_300001_SM_1000_NS12placeholders2_1E:
	.zero		1
	.type		_ZN40_INTERNAL_3d83750d_4_k_cu_c7f277cb_297284cuda3std3__45__cpo5beginE,@object
	.size		_ZN40_INTERNAL_3d83750d_4_k_cu_c7f277cb_297284cuda3std3__45__cpo5beginE,(_ZN40_INTERNAL_3d83750d_4_k_cu_c7f277cb_297284cuda3std6ranges3__45__cpo5beginE - _ZN40_INTERNAL_3d83750d_4_k_cu_c7f277cb_297284cuda3std3__45__cpo5beginE)
_ZN40_INTERNAL_3d83750d_4_k_cu_c7f277cb_297284cuda3std3__45__cpo5beginE:
	.zero		1
	.type		_ZN40_INTERNAL_3d83750d_4_k_cu_c7f277cb_297284cuda3std6ranges3__45__cpo5beginE,@object
	.size		_ZN40_INTERNAL_3d83750d_4_k_cu_c7f277cb_297284cuda3std6ranges3__45__cpo5beginE,(_ZN40_INTERNAL_3d83750d_4_k_cu_c7f277cb_297286thrust24THRUST_300001_SM_1000_NS12placeholders2_5E - _ZN40_INTERNAL_3d83750d_4_k_cu_c7f277cb_297284cuda3std6ranges3__45__cpo5beginE)
_ZN40_INTERNAL_3d83750d_4_k_cu_c7f277cb_297284cuda3std6ranges3__45__cpo5beginE:
	.zero		1
	.type		_ZN40_INTERNAL_3d83750d_4_k_cu_c7f277cb_297286thrust24THRUST_300001_SM_1000_NS12placeholders2_5E,@object
	.size		_ZN40_INTERNAL_3d83750d_4_k_cu_c7f277cb_297286thrust24THRUST_300001_SM_1000_NS12placeholders2_5E,(_ZN40_INTERNAL_3d83750d_4_k_cu_c7f277cb_297284cuda3std3__45__cpo6rbeginE - _ZN40_INTERNAL_3d83750d_4_k_cu_c7f277cb_297286thrust24THRUST_300001_SM_1000_NS12placeholders2_5E)
_ZN40_INTERNAL_3d83750d_4_k_cu_c7f277cb_297286thrust24THRUST_300001_SM_1000_NS12placeholders2_5E:
	.zero		1
	.type		_ZN40_INTERNAL_3d83750d_4_k_cu_c7f277cb_297284cuda3std3__45__cpo6rbeginE,@object
	.size		_ZN40_INTERNAL_3d83750d_4_k_cu_c7f277cb_297284cuda3std3__45__cpo6rbeginE,(_ZN40_INTERNAL_3d83750d_4_k_cu_c7f277cb_297284cuda3std6ranges3__45__cpo7advanceE - _ZN40_INTERNAL_3d83750d_4_k_cu_c7f277cb_297284cuda3std3__45__cpo6rbeginE)
_ZN40_INTERNAL_3d83750d_4_k_cu_c7f277cb_297284cuda3std3__45__cpo6rbeginE:
	.zero		1
	.type		_ZN40_INTERNAL_3d83750d_4_k_cu_c7f277cb_297284cuda3std6ranges3__45__cpo7advanceE,@object
	.size		_ZN40_INTERNAL_3d83750d_4_k_cu_c7f277cb_297284cuda3std6ranges3__45__cpo7advanceE,(_ZN40_INTERNAL_3d83750d_4_k_cu_c7f277cb_297284cuda3std3__47nulloptE - _ZN40_INTERNAL_3d83750d_4_k_cu_c7f277cb_297284cuda3std6ranges3__45__cpo7advanceE)
_ZN40_INTERNAL_3d83750d_4_k_cu_c7f277cb_297284cuda3std6ranges3__45__cpo7advanceE:
	.zero		1
	.type		_ZN40_INTERNAL_3d83750d_4_k_cu_c7f277cb_297284cuda3std3__47nulloptE,@object
	.size		_ZN40_INTERNAL_3d83750d_4_k_cu_c7f277cb_297284cuda3std3__47nulloptE,(_ZN40_INTERNAL_3d83750d_4_k_cu_c7f277cb_297284cuda3std6ranges3__45__cpo8distanceE - _ZN40_INTERNAL_3d83750d_4_k_cu_c7f277cb_297284cuda3std3__47nulloptE)
_ZN40_INTERNAL_3d83750d_4_k_cu_c7f277cb_297284cuda3std3__47nulloptE:
	.zero		1
	.type		_ZN40_INTERNAL_3d83750d_4_k_cu_c7f277cb_297284cuda3std6ranges3__45__cpo8distanceE,@object
	.size		_ZN40_INTERNAL_3d83750d_4_k_cu_c7f277cb_297284cuda3std6ranges3__45__cpo8distanceE,(_ZN40_INTERNAL_3d83750d_4_k_cu_c7f277cb_297286thrust24THRUST_300001_SM_1000_NS12placeholders3_10E - _ZN40_INTERNAL_3d83750d_4_k_cu_c7f277cb_297284cuda3std6ranges3__45__cpo8distanceE)
_ZN40_INTERNAL_3d83750d_4_k_cu_c7f277cb_297284cuda3std6ranges3__45__cpo8distanceE:
	.zero		1
	.type		_ZN40_INTERNAL_3d83750d_4_k_cu_c7f277cb_297286thrust24THRUST_300001_SM_1000_NS12placeholders3_10E,@object
	.size		_ZN40_INTERNAL_3d83750d_4_k_cu_c7f277cb_297286thrust24THRUST_300001_SM_1000_NS12placeholders3_10E,(_ZN40_INTERNAL_3d83750d_4_k_cu_c7f277cb_297284cuda3std3__419piecewise_constructE - _ZN40_INTERNAL_3d83750d_4_k_cu_c7f277cb_297286thrust24THRUST_300001_SM_1000_NS12placeholders3_10E)
_ZN40_INTERNAL_3d83750d_4_k_cu_c7f277cb_297286thrust24THRUST_300001_SM_1000_NS12placeholders3_10E:
	.zero		1
	.type		_ZN40_INTERNAL_3d83750d_4_k_cu_c7f277cb_297284cuda3std3__419piecewise_constructE,@object
	.size		_ZN40_INTERNAL_3d83750d_4_k_cu_c7f277cb_297284cuda3std3__419piecewise_constructE,(_ZN40_INTERNAL_3d83750d_4_k_cu_c7f277cb_297284cuda3std6ranges3__45__cpo5cdataE - _ZN40_INTERNAL_3d83750d_4_k_cu_c7f277cb_297284cuda3std3__419piecewise_constructE)
_ZN40_INTERNAL_3d83750d_4_k_cu_c7f277cb_297284cuda3std3__419piecewise_constructE:
	.zero		1
	.type		_ZN40_INTERNAL_3d83750d_4_k_cu_c7f277cb_297284cuda3std6ranges3__45__cpo5cdataE,@object
	.size		_ZN40_INTERNAL_3d83750d_4_k_cu_c7f277cb_297284cuda3std6ranges3__45__cpo5cdataE,(_ZN40_INTERNAL_3d83750d_4_k_cu_c7f277cb_297286thrust24THRUST_300001_SM_1000_NS12placeholders2_2E - _ZN40_INTERNAL_3d83750d_4_k_cu_c7f277cb_297284cuda3std6ranges3__45__cpo5cdataE)
_ZN40_INTERNAL_3d83750d_4_k_cu_c7f277cb_297284cuda3std6ranges3__45__cpo5cdataE:
	.zero		1
	.type		_ZN40_INTERNAL_3d83750d_4_k_cu_c7f277cb_297286thrust24THRUST_300001_SM_1000_NS12placeholders2_2E,@object
	.size		_ZN40_INTERNAL_3d83750d_4_k_cu_c7f277cb_297286thrust24THRUST_300001_SM_1000_NS12placeholders2_2E,(_ZN40_INTERNAL_3d83750d_4_k_cu_c7f277cb_297284cuda3std3__45__cpo3endE - _ZN40_INTERNAL_3d83750d_4_k_cu_c7f277cb_297286thrust24THRUST_300001_SM_1000_NS12placeholders2_2E)
_ZN40_INTERNAL_3d83750d_4_k_cu_c7f277cb_297286thrust24THRUST_300001_SM_1000_NS12placeholders2_2E:
	.zero		1
	.type		_ZN40_INTERNAL_3d83750d_4_k_cu_c7f277cb_297284cuda3std3__45__cpo3endE,@object
	.size		_ZN40_INTERNAL_3d83750d_4_k_cu_c7f277cb_297284cuda3std3__45__cpo3endE,(_ZN40_INTERNAL_3d83750d_4_k_cu_c7f277cb_297284cuda3std6ranges3__45__cpo3endE - _ZN40_INTERNAL_3d83750d_4_k_cu_c7f277cb_297284cuda3std3__45__cpo3endE)
_ZN40_INTERNAL_3d83750d_4_k_cu_c7f277cb_297284cuda3std3__45__cpo3endE:
	.zero		1
	.type		_ZN40_INTERNAL_3d83750d_4_k_cu_c7f277cb_297284cuda3std6ranges3__45__cpo3endE,@object
	.size		_ZN40_INTERNAL_3d83750d_4_k_cu_c7f277cb_297284cuda3std6ranges3__45__cpo3endE,(_ZN40_INTERNAL_3d83750d_4_k_cu_c7f277cb_297286thrust24THRUST_300001_SM_1000_NS12placeholders2_6E - _ZN40_INTERNAL_3d83750d_4_k_cu_c7f277cb_297284cuda3std6ranges3__45__cpo3endE)
_ZN40_INTERNAL_3d83750d_4_k_cu_c7f277cb_297284cuda3std6ranges3__45__cpo3endE:
	.zero		1
	.type		_ZN40_INTERNAL_3d83750d_4_k_cu_c7f277cb_297286thrust24THRUST_300001_SM_1000_NS12placeholders2_6E,@object
	.size		_ZN40_INTERNAL_3d83750d_4_k_cu_c7f277cb_297286thrust24THRUST_300001_SM_1000_NS12placeholders2_6E,(_ZN40_INTERNAL_3d83750d_4_k_cu_c7f277cb_297284cuda3std3__45__cpo4rendE - _ZN40_INTERNAL_3d83750d_4_k_cu_c7f277cb_297286thrust24THRUST_300001_SM_1000_NS12placeholders2_6E)
_ZN40_INTERNAL_3d83750d_4_k_cu_c7f277cb_297286thrust24THRUST_300001_SM_1000_NS12placeholders2_6E:
	.zero		1
	.type		_ZN40_INTERNAL_3d83750d_4_k_cu_c7f277cb_297284cuda3std3__45__cpo4rendE,@object
	.size		_ZN40_INTERNAL_3d83750d_4_k_cu_c7f277cb_297284cuda3std3__45__cpo4rendE,(_ZN40_INTERNAL_3d83750d_4_k_cu_c7f277cb_297284cuda3std6ranges3__45__cpo9iter_swapE - _ZN40_INTERNAL_3d83750d_4_k_cu_c7f277cb_297284cuda3std3__45__cpo4rendE)
_ZN40_INTERNAL_3d83750d_4_k_cu_c7f277cb_297284cuda3std3__45__cpo4rendE:
	.zero		1
	.type		_ZN40_INTERNAL_3d83750d_4_k_cu_c7f277cb_297284cuda3std6ranges3__45__cpo9iter_swapE,@object
	.size		_ZN40_INTERNAL_3d83750d_4_k_cu_c7f277cb_297284cuda3std6ranges3__45__cpo9iter_swapE,(_ZN40_INTERNAL_3d83750d_4_k_cu_c7f277cb_297284cuda3std3__48unexpectE - _ZN40_INTERNAL_3d83750d_4_k_cu_c7f277cb_297284cuda3std6ranges3__45__cpo9iter_swapE)
_ZN40_INTERNAL_3d83750d_4_k_cu_c7f277cb_297284cuda3std6ranges3__45__cpo9iter_swapE:
	.zero		1
	.type		_ZN40_INTERNAL_3d83750d_4_k_cu_c7f277cb_297284cuda3std3__48unexpectE,@object
	.size		_ZN40_INTERNAL_3d83750d_4_k_cu_c7f277cb_297284cuda3std3__48unexpectE,(_ZN40_INTERNAL_3d83750d_4_k_cu_c7f277cb_297286thrust24THRUST_300001_SM_1000_NS8cuda_cub3parE - _ZN40_INTERNAL_3d83750d_4_k_cu_c7f277cb_297284cuda3std3__48unexpectE)
_ZN40_INTERNAL_3d83750d_4_k_cu_c7f277cb_297284cuda3std3__48unexpectE:
	.zero		1
	.type		_ZN40_INTERNAL_3d83750d_4_k_cu_c7f277cb_297286thrust24THRUST_300001_SM_1000_NS8cuda_cub3parE,@object
	.size		_ZN40_INTERNAL_3d83750d_4_k_cu_c7f277cb_297286thrust24THRUST_300001_SM_1000_NS8cuda_cub3parE,(_ZN40_INTERNAL_3d83750d_4_k_cu_c7f277cb_297286thrust24THRUST_300001_SM_1000_NS12placeholders2_4E - _ZN40_INTERNAL_3d83750d_4_k_cu_c7f277cb_297286thrust24THRUST_300001_SM_1000_NS8cuda_cub3parE)
_ZN40_INTERNAL_3d83750d_4_k_cu_c7f277cb_297286thrust24THRUST_300001_SM_1000_NS8cuda_cub3parE:
	.zero		1
	.type		_ZN40_INTERNAL_3d83750d_4_k_cu_c7f277cb_297286thrust24THRUST_300001_SM_1000_NS12placeholders2_4E,@object
	.size		_ZN40_INTERNAL_3d83750d_4_k_cu_c7f277cb_297286thrust24THRUST_300001_SM_1000_NS12placeholders2_4E,(_ZN40_INTERNAL_3d83750d_4_k_cu_c7f277cb_297284cuda3std3__45__cpo4cendE - _ZN40_INTERNAL_3d83750d_4_k_cu_c7f277cb_297286thrust24THRUST_300001_SM_1000_NS12placeholders2_4E)
_ZN40_INTERNAL_3d83750d_4_k_cu_c7f277cb_297286thrust24THRUST_300001_SM_1000_NS12placeholders2_4E:
	.zero		1
	.type		_ZN40_INTERNAL_3d83750d_4_k_cu_c7f277cb_297284cuda3std3__45__cpo4cendE,@object
	.size		_ZN40_INTERNAL_3d83750d_4_k_cu_c7f277cb_297284cuda3std3__45__cpo4cendE,(_ZN40_INTERNAL_3d83750d_4_k_cu_c7f277cb_297284cuda3std6ranges3__45__cpo4cendE - _ZN40_INTERNAL_3d83750d_4_k_cu_c7f277cb_297284cuda3std3__45__cpo4cendE)
_ZN40_INTERNAL_3d83750d_4_k_cu_c7f277cb_297284cuda3std3__45__cpo4cendE:
	.zero		1
	.type		_ZN40_INTERNAL_3d83750d_4_k_cu_c7f277cb_297284cuda3std6ranges3__45__cpo4cendE,@object
	.size		_ZN40_INTERNAL_3d83750d_4_k_cu_c7f277cb_297284cuda3std6ranges3__45__cpo4cendE,(_ZN40_INTERNAL_3d83750d_4_k_cu_c7f277cb_297284cuda3std3__420unreachable_sentinelE - _ZN40_INTERNAL_3d83750d_4_k_cu_c7f277cb_297284cuda3std6ranges3__45__cpo4cendE)
_ZN40_INTERNAL_3d83750d_4_k_cu_c7f277cb_297284cuda3std6ranges3__45__cpo4cendE:
	.zero		1
	.type		_ZN40_INTERNAL_3d83750d_4_k_cu_c7f277cb_297284cuda3std3__420unreachable_sentinelE,@object
	.size		_ZN40_INTERNAL_3d83750d_4_k_cu_c7f277cb_297284cuda3std3__420unreachable_sentinelE,(_ZN40_INTERNAL_3d83750d_4_k_cu_c7f277cb_297284cuda3std6ranges3__45__cpo5ssizeE - _ZN40_INTERNAL_3d83750d_4_k_cu_c7f277cb_297284cuda3std3__420unreachable_sentinelE)
_ZN40_INTERNAL_3d83750d_4_k_cu_c7f277cb_297284cuda3std3__420unreachable_sentinelE:
	.zero		1
	.type		_ZN40_INTERNAL_3d83750d_4_k_cu_c7f277cb_297284cuda3std6ranges3__45__cpo5ssizeE,@object
	.size		_ZN40_INTERNAL_3d83750d_4_k_cu_c7f277cb_297284cuda3std6ranges3__45__cpo5ssizeE,(_ZN40_INTERNAL_3d83750d_4_k_cu_c7f277cb_297286thrust24THRUST_300001_SM_1000_NS12placeholders2_8E - _ZN40_INTERNAL_3d83750d_4_k_cu_c7f277cb_297284cuda3std6ranges3__45__cpo5ssizeE)
_ZN40_INTERNAL_3d83750d_4_k_cu_c7f277cb_297284cuda3std6ranges3__45__cpo5ssizeE:
	.zero		1
	.type		_ZN40_INTERNAL_3d83750d_4_k_cu_c7f277cb_297286thrust24THRUST_300001_SM_1000_NS12placeholders2_8E,@object
	.size		_ZN40_INTERNAL_3d83750d_4_k_cu_c7f277cb_297286thrust24THRUST_300001_SM_1000_NS12placeholders2_8E,(_ZN40_INTERNAL_3d83750d_4_k_cu_c7f277cb_297284cuda3std3__45__cpo5crendE - _ZN40_INTERNAL_3d83750d_4_k_cu_c7f277cb_297286thrust24THRUST_300001_SM_1000_NS12placeholders2_8E)
_ZN40_INTERNAL_3d83750d_4_k_cu_c7f277cb_297286thrust24THRUST_300001_SM_1000_NS12placeholders2_8E:
	.zero		1
	.type		_ZN40_INTERNAL_3d83750d_4_k_cu_c7f277cb_297284cuda3std3__45__cpo5crendE,@object
	.size		_ZN40_INTERNAL_3d83750d_4_k_cu_c7f277cb_297284cuda3std3__45__cpo5crendE,(_ZN40_INTERNAL_3d83750d_4_k_cu_c7f277cb_297284cuda3std6ranges3__45__cpo4prevE - _ZN40_INTERNAL_3d83750d_4_k_cu_c7f277cb_297284cuda3std3__45__cpo5crendE)
_ZN40_INTERNAL_3d83750d_4_k_cu_c7f277cb_297284cuda3std3__45__cpo5crendE:
	.zero		1
	.type		_ZN40_INTERNAL_3d83750d_4_k_cu_c7f277cb_297284cuda3std6ranges3__45__cpo4prevE,@object
	.size		_ZN40_INTERNAL_3d83750d_4_k_cu_c7f277cb_297284cuda3std6ranges3__45__cpo4prevE,(_ZN40_INTERNAL_3d83750d_4_k_cu_c7f277cb_297284cuda3std6ranges3__45__cpo9iter_moveE - _ZN40_INTERNAL_3d83750d_4_k_cu_c7f277cb_297284cuda3std6ranges3__45__cpo4prevE)
_ZN40_INTERNAL_3d83750d_4_k_cu_c7f277cb_297284cuda3std6ranges3__45__cpo4prevE:
	.zero		1
	.type		_ZN40_INTERNAL_3d83750d_4_k_cu_c7f277cb_297284cuda3std6ranges3__45__cpo9iter_moveE,@object
	.size		_ZN40_INTERNAL_3d83750d_4_k_cu_c7f277cb_297284cuda3std6ranges3__45__cpo9iter_moveE,(_ZN40_INTERNAL_3d83750d_4_k_cu_c7f277cb_297286thrust24THRUST_300001_SM_1000_NS6system6detail10sequential3seqE - _ZN40_INTERNAL_3d83750d_4_k_cu_c7f277cb_297284cuda3std6ranges3__45__cpo9iter_moveE)
_ZN40_INTERNAL_3d83750d_4_k_cu_c7f277cb_297284cuda3std6ranges3__45__cpo9iter_moveE:
	.zero		1
	.type		_ZN40_INTERNAL_3d83750d_4_k_cu_c7f277cb_297286thrust24THRUST_300001_SM_1000_NS6system6detail10sequential3seqE,@object
	.size		_ZN40_INTERNAL_3d83750d_4_k_cu_c7f277cb_297286thrust24THRUST_300001_SM_1000_NS6system6detail10sequential3seqE,(.L_31 - _ZN40_INTERNAL_3d83750d_4_k_cu_c7f277cb_297286thrust24THRUST_300001_SM_1000_NS6system6detail10sequential3seqE)
_ZN40_INTERNAL_3d83750d_4_k_cu_c7f277cb_297286thrust24THRUST_300001_SM_1000_NS6system6detail10sequential3seqE:
	.zero		1
.L_31:


//--------------------- .nv.constant0._ZN3cub18CUB_300001_SM_10006detail11EmptyKernelIvEEvv --------------------------
	.section	.nv.constant0._ZN3cub18CUB_300001_SM_10006detail11EmptyKernelIvEEvv,"a",@progbits
	.sectionflags	@""
	.align	4
.nv.constant0._ZN3cub18CUB_300001_SM_10006detail11EmptyKernelIvEEvv:
	.zero		896


//--------------------- SYMBOLS --------------------------

	.type		.nv.reservedSmem.offset0,@object
	.size		.nv.reservedSmem.offset0,0x4
